//
// Generated by NVIDIA NVVM Compiler
//
// Compiler Build ID: CL-36424714
// Cuda compilation tools, release 13.0, V13.0.88
// Based on NVVM 20.0.0
//

.version 9.0
.target sm_100
.address_size 64

	// .globl	_Z5saxpyPiS_i

.visible .entry _Z5saxpyPiS_i(
	.param .u64 .ptr .align 1 _Z5saxpyPiS_i_param_0,
	.param .u64 .ptr .align 1 _Z5saxpyPiS_i_param_1,
	.param .u32 _Z5saxpyPiS_i_param_2
)
{
	.reg .b32 	%r<9>;
	.reg .b64 	%rd<8>;

	ld.param.u64 	%rd1, [_Z5saxpyPiS_i_param_0];
	ld.param.u64 	%rd2, [_Z5saxpyPiS_i_param_1];
	ld.param.u32 	%r1, [_Z5saxpyPiS_i_param_2];
	cvta.to.global.u64 	%rd3, %rd2;
	cvta.to.global.u64 	%rd4, %rd1;
	mov.u32 	%r2, %ctaid.x;
	mov.u32 	%r3, %ntid.x;
	mov.u32 	%r4, %tid.x;
	mad.lo.s32 	%r5, %r2, %r3, %r4;
	mul.wide.s32 	%rd5, %r5, 4;
	add.s64 	%rd6, %rd4, %rd5;
	ld.global.u32 	%r6, [%rd6];
	add.s64 	%rd7, %rd3, %rd5;
	ld.global.u32 	%r7, [%rd7];
	mad.lo.s32 	%r8, %r6, %r1, %r7;
	st.global.u32 	[%rd7], %r8;
	ret;

}


// ===== COMPILED SASS (sm_100) =====

	.target	sm_100

	.elftype	@"ET_EXEC"


//--------------------- .note.nv.tkinfo           --------------------------
	.section	.note.nv.tkinfo,"",@"SHT_NOTE"
	.sectionflags	@"SHF_NOTE_NV_TKINFO"
	.tkinfo
        /*0018*/ 	.word	0x00000002
        /*0030*/ 	.string	""
        /*0030*/ 	.string	"ptxas"
        /*0030*/ 	.string	"Cuda compilation tools, release 13.0, V13.0.88"
        /*0030*/ 	.string	"Build cuda_13.0.r13.0/compiler.36424714_0"
        /*0030*/ 	.string	"-arch sm_100 -m 64 "



//--------------------- .note.nv.cuinfo           --------------------------
	.section	.note.nv.cuinfo,"",@"SHT_NOTE"
	.sectionflags	@"SHF_NOTE_NV_CUINFO"
        /*0018*/ 	.short	0x0002
        /*001a*/ 	.short	0x0064
        /*001c*/ 	.short	0x0082
	.zero		2


//--------------------- .nv.info                  --------------------------
	.section	.nv.info,"",@"SHT_CUDA_INFO"
	.align	4


	//----- nvinfo : EIATTR_REGCOUNT
	.align		4
        /*0000*/ 	.byte	0x04, 0x2f
        /*0002*/ 	.short	(.L_1 - .L_0)
	.align		4
.L_0:
        /*0004*/ 	.word	index@(_Z5saxpyPiS_i)
        /*0008*/ 	.word	0x0000000a


	//----- nvinfo : EIATTR_FRAME_SIZE
	.align		4
.L_1:
        /*000c*/ 	.byte	0x04, 0x11
        /*000e*/ 	.short	(.L_3 - .L_2)
	.align		4
.L_2:
        /*0010*/ 	.word	index@(_Z5saxpyPiS_i)
        /*0014*/ 	.word	0x00000000


	//----- nvinfo : EIATTR_MIN_STACK_SIZE
	.align		4
.L_3:
        /*0018*/ 	.byte	0x04, 0x12
        /*001a*/ 	.short	(.L_5 - .L_4)
	.align		4
.L_4:
        /*001c*/ 	.word	index@(_Z5saxpyPiS_i)
        /*0020*/ 	.word	0x00000000
.L_5:


//--------------------- .nv.compat                --------------------------
	.section	.nv.compat,"",@"SHT_CUDA_COMPAT_INFO"
	.align	4
        /*0000*/ 	.byte	0x02, 0x09, 0x00, 0x00, 0x02, 0x02, 0x01, 0x00, 0x02, 0x05, 0x05, 0x00, 0x03, 0x07, 0x01, 0x01
        /*0010*/ 	.byte	0x02, 0x03, 0x00, 0x00, 0x02, 0x06, 0x01, 0x00, 0x04, 0x0b, 0x08, 0x00, 0x09, 0x00, 0x00, 0x00
        /*0020*/ 	.byte	0x00, 0x00, 0x00, 0x00


//--------------------- .nv.info._Z5saxpyPiS_i    --------------------------
	.section	.nv.info._Z5saxpyPiS_i,"",@"SHT_CUDA_INFO"
	.sectionflags	@""
	.align	4


	//----- nvinfo : EIATTR_CUDA_API_VERSION
	.align		4
        /*0000*/ 	.byte	0x04, 0x37
        /*0002*/ 	.short	(.L_7 - .L_6)
.L_6:
        /*0004*/ 	.word	0x00000082


	//----- nvinfo : EIATTR_KPARAM_INFO
	.align		4
.L_7:
        /*0008*/ 	.byte	0x04, 0x17
        /*000a*/ 	.short	(.L_9 - .L_8)
.L_8:
        /*000c*/ 	.word	0x00000000
        /*0010*/ 	.short	0x0002
        /*0012*/ 	.short	0x0010
        /*0014*/ 	.byte	0x00, 0xf0, 0x11, 0x00


	//----- nvinfo : EIATTR_KPARAM_INFO
	.align		4
.L_9:
        /*0018*/ 	.byte	0x04, 0x17
        /*001a*/ 	.short	(.L_11 - .L_10)
.L_10:
        /*001c*/ 	.word	0x00000000
        /*0020*/ 	.short	0x0001
        /*0022*/ 	.short	0x0008
        /*0024*/ 	.byte	0x00, 0xf5, 0x21, 0x00


	//----- nvinfo : EIATTR_KPARAM_INFO
	.align		4
.L_11:
        /*0028*/ 	.byte	0x04, 0x17
        /*002a*/ 	.short	(.L_13 - .L_12)
.L_12:
        /*002c*/ 	.word	0x00000000
        /*0030*/ 	.short	0x0000
        /*0032*/ 	.short	0x0000
        /*0034*/ 	.byte	0x00, 0xf5, 0x21, 0x00


	//----- nvinfo : EIATTR_SPARSE_MMA_MASK
	.align		4
.L_13:
        /*0038*/ 	.byte	0x03, 0x50
        /*003a*/ 	.short	0x0000


	//----- nvinfo : EIATTR_MAXREG_COUNT
	.align		4
        /*003c*/ 	.byte	0x03, 0x1b
        /*003e*/ 	.short	0x00ff


	//----- nvinfo : EIATTR_MERCURY_ISA_VERSION
	.align		4
        /*0040*/ 	.byte	0x03, 0x5f
        /*0042*/ 	.short	0x0101


	//----- nvinfo : EIATTR_VRC_CTA_INIT_COUNT
	.align		4
        /*0044*/ 	.byte	0x02, 0x4a
	.zero		1
	.zero		1


	//----- nvinfo : EIATTR_EXIT_INSTR_OFFSETS
	.align		4
        /*0048*/ 	.byte	0x04, 0x1c
        /*004a*/ 	.short	(.L_15 - .L_14)


	//   ....[0]....
.L_14:
        /*004c*/ 	.word	0x000000f0


	//----- nvinfo : EIATTR_CBANK_PARAM_SIZE
	.align		4
.L_15:
        /*0050*/ 	.byte	0x03, 0x19
        /*0052*/ 	.short	0x0014


	//----- nvinfo : EIATTR_PARAM_CBANK
	.align		4
        /*0054*/ 	.byte	0x04, 0x0a
        /*0056*/ 	.short	(.L_17 - .L_16)
	.align		4
.L_16:
        /*0058*/ 	.word	index@(.nv.constant0._Z5saxpyPiS_i)
        /*005c*/ 	.short	0x0380
        /*005e*/ 	.short	0x0014


	//----- nvinfo : EIATTR_SW_WAR
	.align		4
.L_17:
        /*0060*/ 	.byte	0x04, 0x36
        /*0062*/ 	.short	(.L_19 - .L_18)
.L_18:
        /*0064*/ 	.word	0x00000008
.L_19:


//--------------------- .nv.callgraph             --------------------------
	.section	.nv.callgraph,"",@"SHT_CUDA_CALLGRAPH"
	.align	4
	.sectionentsize	8
	.align		4
        /*0000*/ 	.word	0x00000000
	.align		4
        /*0004*/ 	.word	0xffffffff
	.align		4
        /*0008*/ 	.word	0x00000000
	.align		4
        /*000c*/ 	.word	0xfffffffe
	.align		4
        /*0010*/ 	.word	0x00000000
	.align		4
        /*0014*/ 	.word	0xfffffffd
	.align		4
        /*0018*/ 	.word	0x00000000
	.align		4
        /*001c*/ 	.word	0xfffffffc


//--------------------- .text._Z5saxpyPiS_i       --------------------------
	.section	.text._Z5saxpyPiS_i,"ax",@progbits
	.align	128
        .global         _Z5saxpyPiS_i
        .type           _Z5saxpyPiS_i,@function
        .size           _Z5saxpyPiS_i,(.L_x_1 - _Z5saxpyPiS_i)
        .other          _Z5saxpyPiS_i,@"STO_CUDA_ENTRY STV_DEFAULT"
_Z5saxpyPiS_i:
.text._Z5saxpyPiS_i:
[----:B------:R-:W-:Y:S01]  /*0000*/  LDC R1, c[0x0][0x37c] ;  /* 0x0000df00ff017b82 */ /* 0x000fe20000000800 */
[----:B------:R-:W0:Y:S07]  /*0010*/  S2R R0, SR_TID.X ;  /* 0x0000000000007919 */ /* 0x000e2e0000002100 */
[----:B------:R-:W0:Y:S01]  /*0020*/  S2UR UR6, SR_CTAID.X ;  /* 0x00000000000679c3 */ /* 0x000e220000002500 */
[----:B------:R-:W1:Y:S07]  /*0030*/  LDCU.64 UR4, c[0x0][0x358] ;  /* 0x00006b00ff0477ac */ /* 0x000e6e0008000a00 */
[----:B------:R-:W0:Y:S08]  /*0040*/  LDC R7, c[0x0][0x360] ;  /* 0x0000d800ff077b82 */ /* 0x000e300000000800 */
[----:B------:R-:W2:Y:S08]  /*0050*/  LDC.64 R2, c[0x0][0x380] ;  /* 0x0000e000ff027b82 */ /* 0x000eb00000000a00 */
[----:B------:R-:W3:Y:S01]  /*0060*/  LDC.64 R4, c[0x0][0x388] ;  /* 0x0000e200ff047b82 */ /* 0x000ee20000000a00 */
[----:B0-----:R-:W-:Y:S01]  /*0070*/  IMAD R7, R7, UR6, R0 ;  /* 0x0000000607077c24 */ /* 0x001fe2000f8e0200 */
[----:B------:R-:W0:Y:S03]  /*0080*/  LDCU UR6, c[0x0][0x390] ;  /* 0x00007200ff0677ac */ /* 0x000e260008000800 */
[----:B--2---:R-:W-:-:S06]  /*0090*/  IMAD.WIDE R2, R7, 0x4, R2 ;  /* 0x0000000407027825 */ /* 0x004fcc00078e0202 */
[----:B-1----:R-:W0:Y:S01]  /*00a0*/  LDG.E R2, desc[UR4][R2.64] ;  /* 0x0000000402027981 */ /* 0x002e22000c1e1900 */
[----:B---3--:R-:W-:-:S05]  /*00b0*/  IMAD.WIDE R4, R7, 0x4, R4 ;  /* 0x0000000407047825 */ /* 0x008fca00078e0204 */
[----:B------:R-:W0:Y:S02]  /*00c0*/  LDG.E R7, desc[UR4][R4.64] ;  /* 0x0000000404077981 */ /* 0x000e24000c1e1900 */
[----:B0-----:R-:W-:-:S05]  /*00d0*/  IMAD R7, R2, UR6, R7 ;  /* 0x0000000602077c24 */ /* 0x001fca000f8e0207 */
[----:B------:R-:W-:Y:S01]  /*00e0*/  STG.E desc[UR4][R4.64], R7 ;  /* 0x0000000704007986 */ /* 0x000fe2000c101904 */
[----:B------:R-:W-:Y:S05]  /*00f0*/  EXIT ;  /* 0x000000000000794d */ /* 0x000fea0003800000 */
.L_x_0:
[----:B------:R-:W-:-:S00]  /*0100*/  BRA `(.L_x_0) ;  /* 0xfffffffc00fc7947 */ /* 0x000fc0000383ffff */
[----:B------:R-:W-:-:S00]  /*0110*/  NOP ;  /* 0x0000000000007918 */ /* 0x000fc00000000000 */
        /* <DEDUP_REMOVED lines=14> */
.L_x_1:


//--------------------- .nv.shared.reserved.0     --------------------------
	.section	.nv.shared.reserved.0,"aw",@nobits
	.weak		__nv_reservedSMEM_offset_0_alias
	.size		__nv_reservedSMEM_offset_0_alias, 0, 64
	.other		__nv_reservedSMEM_offset_0_alias,@"STO_CUDA_RESERVED_SHARED STV_DEFAULT"
__nv_reservedSMEM_offset_0_alias:
	.zero		0
	.zero		64


//--------------------- .nv.constant0._Z5saxpyPiS_i --------------------------
	.section	.nv.constant0._Z5saxpyPiS_i,"a",@progbits
	.sectionflags	@""
	.align	4
.nv.constant0._Z5saxpyPiS_i:
	.zero		916


//--------------------- SYMBOLS --------------------------

	.type		.nv.reservedSmem.offset0,@object
	.size		.nv.reservedSmem.offset0,0x4
